//
// Generated by NVIDIA NVVM Compiler
//
// Compiler Build ID: CL-36424714
// Cuda compilation tools, release 13.0, V13.0.88
// Based on NVVM 20.0.0
//

.version 9.0
.target sm_100
.address_size 64

	// .globl	_Z15transposeMatrixPfPKfjj

.visible .entry _Z15transposeMatrixPfPKfjj(
	.param .u64 .ptr .align 1 _Z15transposeMatrixPfPKfjj_param_0,
	.param .u64 .ptr .align 1 _Z15transposeMatrixPfPKfjj_param_1,
	.param .u32 _Z15transposeMatrixPfPKfjj_param_2,
	.param .u32 _Z15transposeMatrixPfPKfjj_param_3
)
{
	.reg .pred 	%p<2>;
	.reg .b32 	%r<12>;
	.reg .b32 	%f<2>;
	.reg .b64 	%rd<9>;

	ld.param.u64 	%rd1, [_Z15transposeMatrixPfPKfjj_param_0];
	ld.param.u64 	%rd2, [_Z15transposeMatrixPfPKfjj_param_1];
	ld.param.u32 	%r2, [_Z15transposeMatrixPfPKfjj_param_2];
	ld.param.u32 	%r3, [_Z15transposeMatrixPfPKfjj_param_3];
	mov.u32 	%r4, %ctaid.x;
	mov.u32 	%r5, %ntid.x;
	mov.u32 	%r6, %tid.x;
	mad.lo.s32 	%r1, %r4, %r5, %r6;
	mul.lo.s32 	%r7, %r3, %r2;
	setp.ge.u32 	%p1, %r1, %r7;
	@%p1 bra 	$L__BB0_2;
	cvta.to.global.u64 	%rd3, %rd2;
	cvta.to.global.u64 	%rd4, %rd1;
	div.u32 	%r8, %r1, %r3;
	mul.lo.s32 	%r9, %r8, %r3;
	sub.s32 	%r10, %r1, %r9;
	mad.lo.s32 	%r11, %r10, %r2, %r8;
	mul.wide.u32 	%rd5, %r11, 4;
	add.s64 	%rd6, %rd3, %rd5;
	ld.global.nc.f32 	%f1, [%rd6];
	mul.wide.u32 	%rd7, %r1, 4;
	add.s64 	%rd8, %rd4, %rd7;
	st.global.f32 	[%rd8], %f1;
$L__BB0_2:
	ret;

}


// ===== COMPILED SASS (sm_100) =====

	.target	sm_100

	.elftype	@"ET_EXEC"


//--------------------- .note.nv.tkinfo           --------------------------
	.section	.note.nv.tkinfo,"",@"SHT_NOTE"
	.sectionflags	@"SHF_NOTE_NV_TKINFO"
	.tkinfo
        /*0018*/ 	.word	0x00000002
        /*0030*/ 	.string	""
        /*0030*/ 	.string	"ptxas"
        /*0030*/ 	.string	"Cuda compilation tools, release 13.0, V13.0.88"
        /*0030*/ 	.string	"Build cuda_13.0.r13.0/compiler.36424714_0"
        /*0030*/ 	.string	"-arch sm_100 -m 64 "



//--------------------- .note.nv.cuinfo           --------------------------
	.section	.note.nv.cuinfo,"",@"SHT_NOTE"
	.sectionflags	@"SHF_NOTE_NV_CUINFO"
        /*0018*/ 	.short	0x0002
        /*001a*/ 	.short	0x0064
        /*001c*/ 	.short	0x0082
	.zero		2


//--------------------- .nv.info                  --------------------------
	.section	.nv.info,"",@"SHT_CUDA_INFO"
	.align	4


	//----- nvinfo : EIATTR_REGCOUNT
	.align		4
        /*0000*/ 	.byte	0x04, 0x2f
        /*0002*/ 	.short	(.L_1 - .L_0)
	.align		4
.L_0:
        /*0004*/ 	.word	index@(_Z15transposeMatrixPfPKfjj)
        /*0008*/ 	.word	0x0000000a


	//----- nvinfo : EIATTR_FRAME_SIZE
	.align		4
.L_1:
        /*000c*/ 	.byte	0x04, 0x11
        /*000e*/ 	.short	(.L_3 - .L_2)
	.align		4
.L_2:
        /*0010*/ 	.word	index@(_Z15transposeMatrixPfPKfjj)
        /*0014*/ 	.word	0x00000000


	//----- nvinfo : EIATTR_MIN_STACK_SIZE
	.align		4
.L_3:
        /*0018*/ 	.byte	0x04, 0x12
        /*001a*/ 	.short	(.L_5 - .L_4)
	.align		4
.L_4:
        /*001c*/ 	.word	index@(_Z15transposeMatrixPfPKfjj)
        /*0020*/ 	.word	0x00000000
.L_5:


//--------------------- .nv.compat                --------------------------
	.section	.nv.compat,"",@"SHT_CUDA_COMPAT_INFO"
	.align	4
        /*0000*/ 	.byte	0x02, 0x09, 0x00, 0x00, 0x02, 0x02, 0x01, 0x00, 0x02, 0x05, 0x05, 0x00, 0x03, 0x07, 0x01, 0x01
        /*0010*/ 	.byte	0x02, 0x03, 0x00, 0x00, 0x02, 0x06, 0x01, 0x00, 0x04, 0x0b, 0x08, 0x00, 0x09, 0x00, 0x00, 0x00
        /*0020*/ 	.byte	0x00, 0x00, 0x00, 0x00


//--------------------- .nv.info._Z15transposeMatrixPfPKfjj --------------------------
	.section	.nv.info._Z15transposeMatrixPfPKfjj,"",@"SHT_CUDA_INFO"
	.sectionflags	@""
	.align	4


	//----- nvinfo : EIATTR_CUDA_API_VERSION
	.align		4
        /*0000*/ 	.byte	0x04, 0x37
        /*0002*/ 	.short	(.L_7 - .L_6)
.L_6:
        /*0004*/ 	.word	0x00000082


	//----- nvinfo : EIATTR_KPARAM_INFO
	.align		4
.L_7:
        /*0008*/ 	.byte	0x04, 0x17
        /*000a*/ 	.short	(.L_9 - .L_8)
.L_8:
        /*000c*/ 	.word	0x00000000
        /*0010*/ 	.short	0x0003
        /*0012*/ 	.short	0x0014
        /*0014*/ 	.byte	0x00, 0xf0, 0x11, 0x00


	//----- nvinfo : EIATTR_KPARAM_INFO
	.align		4
.L_9:
        /*0018*/ 	.byte	0x04, 0x17
        /*001a*/ 	.short	(.L_11 - .L_10)
.L_10:
        /*001c*/ 	.word	0x00000000
        /*0020*/ 	.short	0x0002
        /*0022*/ 	.short	0x0010
        /*0024*/ 	.byte	0x00, 0xf0, 0x11, 0x00


	//----- nvinfo : EIATTR_KPARAM_INFO
	.align		4
.L_11:
        /*0028*/ 	.byte	0x04, 0x17
        /*002a*/ 	.short	(.L_13 - .L_12)
.L_12:
        /*002c*/ 	.word	0x00000000
        /*0030*/ 	.short	0x0001
        /*0032*/ 	.short	0x0008
        /*0034*/ 	.byte	0x00, 0xf5, 0x21, 0x00


	//----- nvinfo : EIATTR_KPARAM_INFO
	.align		4
.L_13:
        /*0038*/ 	.byte	0x04, 0x17
        /*003a*/ 	.short	(.L_15 - .L_14)
.L_14:
        /*003c*/ 	.word	0x00000000
        /*0040*/ 	.short	0x0000
        /*0042*/ 	.short	0x0000
        /*0044*/ 	.byte	0x00, 0xf5, 0x21, 0x00


	//----- nvinfo : EIATTR_SPARSE_MMA_MASK
	.align		4
.L_15:
        /*0048*/ 	.byte	0x03, 0x50
        /*004a*/ 	.short	0x0000


	//----- nvinfo : EIATTR_MAXREG_COUNT
	.align		4
        /*004c*/ 	.byte	0x03, 0x1b
        /*004e*/ 	.short	0x00ff


	//----- nvinfo : EIATTR_MERCURY_ISA_VERSION
	.align		4
        /*0050*/ 	.byte	0x03, 0x5f
        /*0052*/ 	.short	0x0101


	//----- nvinfo : EIATTR_VRC_CTA_INIT_COUNT
	.align		4
        /*0054*/ 	.byte	0x02, 0x4a
	.zero		1
	.zero		1


	//----- nvinfo : EIATTR_EXIT_INSTR_OFFSETS
	.align		4
        /*0058*/ 	.byte	0x04, 0x1c
        /*005a*/ 	.short	(.L_17 - .L_16)


	//   ....[0]....
.L_16:
        /*005c*/ 	.word	0x00000080


	//   ....[1]....
        /*0060*/ 	.word	0x00000250


	//----- nvinfo : EIATTR_CBANK_PARAM_SIZE
	.align		4
.L_17:
        /*0064*/ 	.byte	0x03, 0x19
        /*0066*/ 	.short	0x0018


	//----- nvinfo : EIATTR_PARAM_CBANK
	.align		4
        /*0068*/ 	.byte	0x04, 0x0a
        /*006a*/ 	.short	(.L_19 - .L_18)
	.align		4
.L_18:
        /*006c*/ 	.word	index@(.nv.constant0._Z15transposeMatrixPfPKfjj)
        /*0070*/ 	.short	0x0380
        /*0072*/ 	.short	0x0018


	//----- nvinfo : EIATTR_SW_WAR
	.align		4
.L_19:
        /*0074*/ 	.byte	0x04, 0x36
        /*0076*/ 	.short	(.L_21 - .L_20)
.L_20:
        /*0078*/ 	.word	0x00000008
.L_21:


//--------------------- .nv.callgraph             --------------------------
	.section	.nv.callgraph,"",@"SHT_CUDA_CALLGRAPH"
	.align	4
	.sectionentsize	8
	.align		4
        /*0000*/ 	.word	0x00000000
	.align		4
        /*0004*/ 	.word	0xffffffff
	.align		4
        /*0008*/ 	.word	0x00000000
	.align		4
        /*000c*/ 	.word	0xfffffffe
	.align		4
        /*0010*/ 	.word	0x00000000
	.align		4
        /*0014*/ 	.word	0xfffffffd
	.align		4
        /*0018*/ 	.word	0x00000000
	.align		4
        /*001c*/ 	.word	0xfffffffc


//--------------------- .text._Z15transposeMatrixPfPKfjj --------------------------
	.section	.text._Z15transposeMatrixPfPKfjj,"ax",@progbits
	.align	128
        .global         _Z15transposeMatrixPfPKfjj
        .type           _Z15transposeMatrixPfPKfjj,@function
        .size           _Z15transposeMatrixPfPKfjj,(.L_x_1 - _Z15transposeMatrixPfPKfjj)
        .other          _Z15transposeMatrixPfPKfjj,@"STO_CUDA_ENTRY STV_DEFAULT"
_Z15transposeMatrixPfPKfjj:
.text._Z15transposeMatrixPfPKfjj:
[----:B------:R-:W-:Y:S01]  /*0000*/  LDC R1, c[0x0][0x37c] ;  /* 0x0000df00ff017b82 */ /* 0x000fe20000000800 */
[----:B------:R-:W0:Y:S07]  /*0010*/  S2R R0, SR_TID.X ;  /* 0x0000000000007919 */ /* 0x000e2e0000002100 */
[----:B------:R-:W0:Y:S01]  /*0020*/  S2UR UR5, SR_CTAID.X ;  /* 0x00000000000579c3 */ /* 0x000e220000002500 */
[----:B------:R-:W1:Y:S07]  /*0030*/  LDCU.64 UR6, c[0x0][0x390] ;  /* 0x00007200ff0677ac */ /* 0x000e6e0008000a00 */
[----:B------:R-:W0:Y:S01]  /*0040*/  LDC R7, c[0x0][0x360] ;  /* 0x0000d800ff077b82 */ /* 0x000e220000000800 */
[----:B-1----:R-:W-:Y:S01]  /*0050*/  UIMAD UR4, UR7, UR6, URZ ;  /* 0x00000006070472a4 */ /* 0x002fe2000f8e02ff */
[----:B0-----:R-:W-:-:S05]  /*0060*/  IMAD R7, R7, UR5, R0 ;  /* 0x0000000507077c24 */ /* 0x001fca000f8e0200 */
[----:B------:R-:W-:-:S13]  /*0070*/  ISETP.GE.U32.AND P0, PT, R7, UR4, PT ;  /* 0x0000000407007c0c */ /* 0x000fda000bf06070 */
[----:B------:R-:W-:Y:S05]  /*0080*/  @P0 EXIT ;  /* 0x000000000000094d */ /* 0x000fea0003800000 */
[----:B------:R-:W0:Y:S01]  /*0090*/  I2F.U32.RP R0, UR7 ;  /* 0x0000000700007d06 */ /* 0x000e220008209000 */
[----:B------:R-:W-:Y:S01]  /*00a0*/  ISETP.NE.U32.AND P2, PT, RZ, UR7, PT ;  /* 0x00000007ff007c0c */ /* 0x000fe2000bf45070 */
[----:B------:R-:W1:Y:S06]  /*00b0*/  LDCU.64 UR4, c[0x0][0x358] ;  /* 0x00006b00ff0477ac */ /* 0x000e6c0008000a00 */
[----:B0-----:R-:W0:Y:S02]  /*00c0*/  MUFU.RCP R0, R0 ;  /* 0x0000000000007308 */ /* 0x001e240000001000 */
[----:B0-----:R-:W-:-:S06]  /*00d0*/  IADD3 R2, PT, PT, R0, 0xffffffe, RZ ;  /* 0x0ffffffe00027810 */ /* 0x001fcc0007ffe0ff */
[----:B------:R0:W2:Y:S02]  /*00e0*/  F2I.FTZ.U32.TRUNC.NTZ R3, R2 ;  /* 0x0000000200037305 */ /* 0x0000a4000021f000 */
[----:B0-----:R-:W-:Y:S01]  /*00f0*/  HFMA2 R2, -RZ, RZ, 0, 0 ;  /* 0x00000000ff027431 */ /* 0x001fe200000001ff */
[----:B--2---:R-:W-:-:S05]  /*0100*/  IADD3 R5, PT, PT, RZ, -R3, RZ ;  /* 0x80000003ff057210 */ /* 0x004fca0007ffe0ff */
[----:B------:R-:W-:-:S04]  /*0110*/  IMAD R5, R5, UR7, RZ ;  /* 0x0000000705057c24 */ /* 0x000fc8000f8e02ff */
[----:B------:R-:W-:-:S06]  /*0120*/  IMAD.HI.U32 R4, R3, R5, R2 ;  /* 0x0000000503047227 */ /* 0x000fcc00078e0002 */
[----:B------:R-:W-:-:S04]  /*0130*/  IMAD.HI.U32 R4, R4, R7, RZ ;  /* 0x0000000704047227 */ /* 0x000fc800078e00ff */
[----:B------:R-:W-:-:S04]  /*0140*/  IMAD.MOV R6, RZ, RZ, -R4 ;  /* 0x000000ffff067224 */ /* 0x000fc800078e0a04 */
[----:B------:R-:W-:-:S05]  /*0150*/  IMAD R3, R6, UR7, R7 ;  /* 0x0000000706037c24 */ /* 0x000fca000f8e0207 */
[----:B------:R-:W-:-:S13]  /*0160*/  ISETP.GE.U32.AND P0, PT, R3, UR7, PT ;  /* 0x0000000703007c0c */ /* 0x000fda000bf06070 */
[----:B------:R-:W-:Y:S01]  /*0170*/  @P0 IADD3 R3, PT, PT, R3, -UR7, RZ ;  /* 0x8000000703030c10 */ /* 0x000fe2000fffe0ff */
[----:B------:R-:W-:-:S03]  /*0180*/  @P0 VIADD R4, R4, 0x1 ;  /* 0x0000000104040836 */ /* 0x000fc60000000000 */
[----:B------:R-:W-:Y:S02]  /*0190*/  ISETP.GE.U32.AND P1, PT, R3, UR7, PT ;  /* 0x0000000703007c0c */ /* 0x000fe4000bf26070 */
[----:B------:R-:W0:Y:S11]  /*01a0*/  LDC.64 R2, c[0x0][0x388] ;  /* 0x0000e200ff027b82 */ /* 0x000e360000000a00 */
[----:B------:R-:W-:-:S02]  /*01b0*/  @P1 IADD3 R4, PT, PT, R4, 0x1, RZ ;  /* 0x0000000104041810 */ /* 0x000fc40007ffe0ff */
[----:B------:R-:W-:-:S04]  /*01c0*/  @!P2 LOP3.LUT R4, RZ, UR7, RZ, 0x33, !PT ;  /* 0x00000007ff04ac12 */ /* 0x000fc8000f8e33ff */
[----:B------:R-:W-:-:S05]  /*01d0*/  IADD3 R0, PT, PT, -R4, RZ, RZ ;  /* 0x000000ff04007210 */ /* 0x000fca0007ffe1ff */
[----:B------:R-:W-:-:S04]  /*01e0*/  IMAD R5, R0, UR7, R7 ;  /* 0x0000000700057c24 */ /* 0x000fc8000f8e0207 */
[----:B------:R-:W-:-:S04]  /*01f0*/  IMAD R5, R5, UR6, R4 ;  /* 0x0000000605057c24 */ /* 0x000fc8000f8e0204 */
[----:B0-----:R-:W-:Y:S02]  /*0200*/  IMAD.WIDE.U32 R2, R5, 0x4, R2 ;  /* 0x0000000405027825 */ /* 0x001fe400078e0002 */
[----:B------:R-:W0:Y:S04]  /*0210*/  LDC.64 R4, c[0x0][0x380] ;  /* 0x0000e000ff047b82 */ /* 0x000e280000000a00 */
[----:B-1----:R-:W2:Y:S01]  /*0220*/  LDG.E.CONSTANT R3, desc[UR4][R2.64] ;  /* 0x0000000402037981 */ /* 0x002ea2000c1e9900 */
[----:B0-----:R-:W-:-:S05]  /*0230*/  IMAD.WIDE.U32 R4, R7, 0x4, R4 ;  /* 0x0000000407047825 */ /* 0x001fca00078e0004 */
[----:B--2---:R-:W-:Y:S01]  /*0240*/  STG.E desc[UR4][R4.64], R3 ;  /* 0x0000000304007986 */ /* 0x004fe2000c101904 */
[----:B------:R-:W-:Y:S05]  /*0250*/  EXIT ;  /* 0x000000000000794d */ /* 0x000fea0003800000 */
.L_x_0:
[----:B------:R-:W-:-:S00]  /*0260*/  BRA `(.L_x_0) ;  /* 0xfffffffc00fc7947 */ /* 0x000fc0000383ffff */
[----:B------:R-:W-:-:S00]  /*0270*/  NOP ;  /* 0x0000000000007918 */ /* 0x000fc00000000000 */
        /* <DEDUP_REMOVED lines=8> */
.L_x_1:


//--------------------- .nv.shared.reserved.0     --------------------------
	.section	.nv.shared.reserved.0,"aw",@nobits
	.weak		__nv_reservedSMEM_offset_0_alias
	.size		__nv_reservedSMEM_offset_0_alias, 0, 64
	.other		__nv_reservedSMEM_offset_0_alias,@"STO_CUDA_RESERVED_SHARED STV_DEFAULT"
__nv_reservedSMEM_offset_0_alias:
	.zero		0
	.zero		64


//--------------------- .nv.constant0._Z15transposeMatrixPfPKfjj --------------------------
	.section	.nv.constant0._Z15transposeMatrixPfPKfjj,"a",@progbits
	.sectionflags	@""
	.align	4
.nv.constant0._Z15transposeMatrixPfPKfjj:
	.zero		920


//--------------------- SYMBOLS --------------------------

	.type		.nv.reservedSmem.offset0,@object
	.size		.nv.reservedSmem.offset0,0x4
